//
// Generated by NVIDIA NVVM Compiler
//
// Compiler Build ID: CL-36424714
// Cuda compilation tools, release 13.0, V13.0.88
// Based on NVVM 20.0.0
//

.version 9.0
.target sm_100
.address_size 64

	// .globl	_Z18sharedMemReductionPfS_
// _ZZ18sharedMemReductionPfS_E5sdata has been demoted

.visible .entry _Z18sharedMemReductionPfS_(
	.param .u64 .ptr .align 1 _Z18sharedMemReductionPfS__param_0,
	.param .u64 .ptr .align 1 _Z18sharedMemReductionPfS__param_1
)
{
	.reg .pred 	%p<12>;
	.reg .b32 	%r<5>;
	.reg .b32 	%f<35>;
	.reg .b64 	%rd<7>;
	// demoted variable
	.shared .align 4 .b8 _ZZ18sharedMemReductionPfS_E5sdata[4096];
	ld.param.u64 	%rd2, [_Z18sharedMemReductionPfS__param_0];
	ld.param.u64 	%rd1, [_Z18sharedMemReductionPfS__param_1];
	cvta.to.global.u64 	%rd3, %rd2;
	mov.u32 	%r1, %tid.x;
	mul.wide.u32 	%rd4, %r1, 4;
	add.s64 	%rd5, %rd3, %rd4;
	ld.global.f32 	%f1, [%rd5];
	ld.global.f32 	%f2, [%rd5+4096];
	add.f32 	%f3, %f1, %f2;
	shl.b32 	%r3, %r1, 2;
	mov.u32 	%r4, _ZZ18sharedMemReductionPfS_E5sdata;
	add.s32 	%r2, %r4, %r3;
	st.shared.f32 	[%r2], %f3;
	bar.sync 	0;
	setp.gt.u32 	%p1, %r1, 511;
	@%p1 bra 	$L__BB0_2;
	ld.shared.f32 	%f4, [%r2+2048];
	ld.shared.f32 	%f5, [%r2];
	add.f32 	%f6, %f4, %f5;
	st.shared.f32 	[%r2], %f6;
$L__BB0_2:
	bar.sync 	0;
	setp.gt.u32 	%p2, %r1, 255;
	@%p2 bra 	$L__BB0_4;
	ld.shared.f32 	%f7, [%r2+1024];
	ld.shared.f32 	%f8, [%r2];
	add.f32 	%f9, %f7, %f8;
	st.shared.f32 	[%r2], %f9;
$L__BB0_4:
	bar.sync 	0;
	setp.gt.u32 	%p3, %r1, 127;
	@%p3 bra 	$L__BB0_6;
	ld.shared.f32 	%f10, [%r2+512];
	ld.shared.f32 	%f11, [%r2];
	add.f32 	%f12, %f10, %f11;
	st.shared.f32 	[%r2], %f12;
$L__BB0_6:
	bar.sync 	0;
	setp.gt.u32 	%p4, %r1, 63;
	@%p4 bra 	$L__BB0_8;
	ld.shared.f32 	%f13, [%r2+256];
	ld.shared.f32 	%f14, [%r2];
	add.f32 	%f15, %f13, %f14;
	st.shared.f32 	[%r2], %f15;
$L__BB0_8:
	bar.sync 	0;
	setp.gt.u32 	%p5, %r1, 31;
	@%p5 bra 	$L__BB0_10;
	ld.shared.f32 	%f16, [%r2+128];
	ld.shared.f32 	%f17, [%r2];
	add.f32 	%f18, %f16, %f17;
	st.shared.f32 	[%r2], %f18;
$L__BB0_10:
	bar.sync 	0;
	setp.gt.u32 	%p6, %r1, 15;
	@%p6 bra 	$L__BB0_12;
	ld.shared.f32 	%f19, [%r2+64];
	ld.shared.f32 	%f20, [%r2];
	add.f32 	%f21, %f19, %f20;
	st.shared.f32 	[%r2], %f21;
$L__BB0_12:
	bar.sync 	0;
	setp.gt.u32 	%p7, %r1, 7;
	@%p7 bra 	$L__BB0_14;
	ld.shared.f32 	%f22, [%r2+32];
	ld.shared.f32 	%f23, [%r2];
	add.f32 	%f24, %f22, %f23;
	st.shared.f32 	[%r2], %f24;
$L__BB0_14:
	bar.sync 	0;
	setp.gt.u32 	%p8, %r1, 3;
	@%p8 bra 	$L__BB0_16;
	ld.shared.f32 	%f25, [%r2+16];
	ld.shared.f32 	%f26, [%r2];
	add.f32 	%f27, %f25, %f26;
	st.shared.f32 	[%r2], %f27;
$L__BB0_16:
	bar.sync 	0;
	setp.gt.u32 	%p9, %r1, 1;
	@%p9 bra 	$L__BB0_18;
	ld.shared.f32 	%f28, [%r2+8];
	ld.shared.f32 	%f29, [%r2];
	add.f32 	%f30, %f28, %f29;
	st.shared.f32 	[%r2], %f30;
$L__BB0_18:
	bar.sync 	0;
	setp.ne.s32 	%p10, %r1, 0;
	@%p10 bra 	$L__BB0_20;
	ld.shared.f32 	%f31, [_ZZ18sharedMemReductionPfS_E5sdata+4];
	ld.shared.f32 	%f32, [%r2];
	add.f32 	%f33, %f31, %f32;
	st.shared.f32 	[%r2], %f33;
$L__BB0_20:
	setp.ne.s32 	%p11, %r1, 0;
	bar.sync 	0;
	@%p11 bra 	$L__BB0_22;
	ld.shared.f32 	%f34, [_ZZ18sharedMemReductionPfS_E5sdata];
	cvta.to.global.u64 	%rd6, %rd1;
	st.global.f32 	[%rd6], %f34;
$L__BB0_22:
	ret;

}


// ===== COMPILED SASS (sm_100) =====

	.target	sm_100

	.elftype	@"ET_EXEC"


//--------------------- .note.nv.tkinfo           --------------------------
	.section	.note.nv.tkinfo,"",@"SHT_NOTE"
	.sectionflags	@"SHF_NOTE_NV_TKINFO"
	.tkinfo
        /*0018*/ 	.word	0x00000002
        /*0030*/ 	.string	""
        /*0030*/ 	.string	"ptxas"
        /*0030*/ 	.string	"Cuda compilation tools, release 13.0, V13.0.88"
        /*0030*/ 	.string	"Build cuda_13.0.r13.0/compiler.36424714_0"
        /*0030*/ 	.string	"-arch sm_100 -m 64 "



//--------------------- .note.nv.cuinfo           --------------------------
	.section	.note.nv.cuinfo,"",@"SHT_NOTE"
	.sectionflags	@"SHF_NOTE_NV_CUINFO"
        /*0018*/ 	.short	0x0002
        /*001a*/ 	.short	0x0064
        /*001c*/ 	.short	0x0082
	.zero		2


//--------------------- .nv.info                  --------------------------
	.section	.nv.info,"",@"SHT_CUDA_INFO"
	.align	4


	//----- nvinfo : EIATTR_REGCOUNT
	.align		4
        /*0000*/ 	.byte	0x04, 0x2f
        /*0002*/ 	.short	(.L_1 - .L_0)
	.align		4
.L_0:
        /*0004*/ 	.word	index@(_Z18sharedMemReductionPfS_)
        /*0008*/ 	.word	0x0000000a


	//----- nvinfo : EIATTR_FRAME_SIZE
	.align		4
.L_1:
        /*000c*/ 	.byte	0x04, 0x11
        /*000e*/ 	.short	(.L_3 - .L_2)
	.align		4
.L_2:
        /*0010*/ 	.word	index@(_Z18sharedMemReductionPfS_)
        /*0014*/ 	.word	0x00000000


	//----- nvinfo : EIATTR_MIN_STACK_SIZE
	.align		4
.L_3:
        /*0018*/ 	.byte	0x04, 0x12
        /*001a*/ 	.short	(.L_5 - .L_4)
	.align		4
.L_4:
        /*001c*/ 	.word	index@(_Z18sharedMemReductionPfS_)
        /*0020*/ 	.word	0x00000000
.L_5:


//--------------------- .nv.compat                --------------------------
	.section	.nv.compat,"",@"SHT_CUDA_COMPAT_INFO"
	.align	4
        /*0000*/ 	.byte	0x02, 0x09, 0x00, 0x00, 0x02, 0x02, 0x01, 0x00, 0x02, 0x05, 0x05, 0x00, 0x03, 0x07, 0x01, 0x01
        /*0010*/ 	.byte	0x02, 0x03, 0x00, 0x00, 0x02, 0x06, 0x01, 0x00, 0x04, 0x0b, 0x08, 0x00, 0x09, 0x00, 0x00, 0x00
        /*0020*/ 	.byte	0x00, 0x00, 0x00, 0x00


//--------------------- .nv.info._Z18sharedMemReductionPfS_ --------------------------
	.section	.nv.info._Z18sharedMemReductionPfS_,"",@"SHT_CUDA_INFO"
	.sectionflags	@""
	.align	4


	//----- nvinfo : EIATTR_CUDA_API_VERSION
	.align		4
        /*0000*/ 	.byte	0x04, 0x37
        /*0002*/ 	.short	(.L_7 - .L_6)
.L_6:
        /*0004*/ 	.word	0x00000082


	//----- nvinfo : EIATTR_KPARAM_INFO
	.align		4
.L_7:
        /*0008*/ 	.byte	0x04, 0x17
        /*000a*/ 	.short	(.L_9 - .L_8)
.L_8:
        /*000c*/ 	.word	0x00000000
        /*0010*/ 	.short	0x0001
        /*0012*/ 	.short	0x0008
        /*0014*/ 	.byte	0x00, 0xf5, 0x21, 0x00


	//----- nvinfo : EIATTR_KPARAM_INFO
	.align		4
.L_9:
        /*0018*/ 	.byte	0x04, 0x17
        /*001a*/ 	.short	(.L_11 - .L_10)
.L_10:
        /*001c*/ 	.word	0x00000000
        /*0020*/ 	.short	0x0000
        /*0022*/ 	.short	0x0000
        /*0024*/ 	.byte	0x00, 0xf5, 0x21, 0x00


	//----- nvinfo : EIATTR_SPARSE_MMA_MASK
	.align		4
.L_11:
        /*0028*/ 	.byte	0x03, 0x50
        /*002a*/ 	.short	0x0000


	//----- nvinfo : EIATTR_MAXREG_COUNT
	.align		4
        /*002c*/ 	.byte	0x03, 0x1b
        /*002e*/ 	.short	0x00ff


	//----- nvinfo : EIATTR_NUM_BARRIERS
	.align		4
        /*0030*/ 	.byte	0x02, 0x4c
        /*0032*/ 	.byte	0x01
	.zero		1


	//----- nvinfo : EIATTR_MERCURY_ISA_VERSION
	.align		4
        /*0034*/ 	.byte	0x03, 0x5f
        /*0036*/ 	.short	0x0101


	//----- nvinfo : EIATTR_VRC_CTA_INIT_COUNT
	.align		4
        /*0038*/ 	.byte	0x02, 0x4a
	.zero		1
	.zero		1


	//----- nvinfo : EIATTR_EXIT_INSTR_OFFSETS
	.align		4
        /*003c*/ 	.byte	0x04, 0x1c
        /*003e*/ 	.short	(.L_13 - .L_12)


	//   ....[0]....
.L_12:
        /*0040*/ 	.word	0x000004a0


	//   ....[1]....
        /*0044*/ 	.word	0x000004e0


	//----- nvinfo : EIATTR_CBANK_PARAM_SIZE
	.align		4
.L_13:
        /*0048*/ 	.byte	0x03, 0x19
        /*004a*/ 	.short	0x0010


	//----- nvinfo : EIATTR_PARAM_CBANK
	.align		4
        /*004c*/ 	.byte	0x04, 0x0a
        /*004e*/ 	.short	(.L_15 - .L_14)
	.align		4
.L_14:
        /*0050*/ 	.word	index@(.nv.constant0._Z18sharedMemReductionPfS_)
        /*0054*/ 	.short	0x0380
        /*0056*/ 	.short	0x0010


	//----- nvinfo : EIATTR_SW_WAR
	.align		4
.L_15:
        /*0058*/ 	.byte	0x04, 0x36
        /*005a*/ 	.short	(.L_17 - .L_16)
.L_16:
        /*005c*/ 	.word	0x00000008
.L_17:


//--------------------- .nv.callgraph             --------------------------
	.section	.nv.callgraph,"",@"SHT_CUDA_CALLGRAPH"
	.align	4
	.sectionentsize	8
	.align		4
        /*0000*/ 	.word	0x00000000
	.align		4
        /*0004*/ 	.word	0xffffffff
	.align		4
        /*0008*/ 	.word	0x00000000
	.align		4
        /*000c*/ 	.word	0xfffffffe
	.align		4
        /*0010*/ 	.word	0x00000000
	.align		4
        /*0014*/ 	.word	0xfffffffd
	.align		4
        /*0018*/ 	.word	0x00000000
	.align		4
        /*001c*/ 	.word	0xfffffffc


//--------------------- .text._Z18sharedMemReductionPfS_ --------------------------
	.section	.text._Z18sharedMemReductionPfS_,"ax",@progbits
	.align	128
        .global         _Z18sharedMemReductionPfS_
        .type           _Z18sharedMemReductionPfS_,@function
        .size           _Z18sharedMemReductionPfS_,(.L_x_1 - _Z18sharedMemReductionPfS_)
        .other          _Z18sharedMemReductionPfS_,@"STO_CUDA_ENTRY STV_DEFAULT"
_Z18sharedMemReductionPfS_:
.text._Z18sharedMemReductionPfS_:
[----:B------:R-:W-:Y:S01]  /*0000*/  LDC R1, c[0x0][0x37c] ;  /* 0x0000df00ff017b82 */ /* 0x000fe20000000800 */
[----:B------:R-:W0:Y:S07]  /*0010*/  S2R R0, SR_TID.X ;  /* 0x0000000000007919 */ /* 0x000e2e0000002100 */
[----:B------:R-:W0:Y:S01]  /*0020*/  LDC.64 R4, c[0x0][0x380] ;  /* 0x0000e000ff047b82 */ /* 0x000e220000000a00 */
[----:B------:R-:W1:Y:S01]  /*0030*/  LDCU.64 UR6, c[0x0][0x358] ;  /* 0x00006b00ff0677ac */ /* 0x000e620008000a00 */
[----:B0-----:R-:W-:-:S05]  /*0040*/  IMAD.WIDE.U32 R4, R0, 0x4, R4 ;  /* 0x0000000400047825 */ /* 0x001fca00078e0004 */
[----:B-1----:R-:W2:Y:S04]  /*0050*/  LDG.E R3, desc[UR6][R4.64] ;  /* 0x0000000604037981 */ /* 0x002ea8000c1e1900 */
[----:B------:R-:W2:Y:S01]  /*0060*/  LDG.E R6, desc[UR6][R4.64+0x1000] ;  /* 0x0010000604067981 */ /* 0x000ea2000c1e1900 */
[----:B------:R-:W0:Y:S01]  /*0070*/  S2UR UR5, SR_CgaCtaId ;  /* 0x00000000000579c3 */ /* 0x000e220000008800 */
[----:B------:R-:W-:Y:S01]  /*0080*/  UMOV UR4, 0x400 ;  /* 0x0000040000047882 */ /* 0x000fe20000000000 */
[C---:B------:R-:W-:Y:S02]  /*0090*/  ISETP.GT.U32.AND P0, PT, R0.reuse, 0x1ff, PT ;  /* 0x000001ff0000780c */ /* 0x040fe40003f04070 */
[----:B------:R-:W-:Y:S01]  /*00a0*/  ISETP.GT.U32.AND P1, PT, R0, 0xff, PT ;  /* 0x000000ff0000780c */ /* 0x000fe20003f24070 */
[----:B0-----:R-:W-:-:S06]  /*00b0*/  ULEA UR4, UR5, UR4, 0x18 ;  /* 0x0000000405047291 */ /* 0x001fcc000f8ec0ff */
[----:B------:R-:W-:Y:S01]  /*00c0*/  LEA R2, R0, UR4, 0x2 ;  /* 0x0000000400027c11 */ /* 0x000fe2000f8e10ff */
[----:B--2---:R-:W-:-:S05]  /*00d0*/  FADD R3, R3, R6 ;  /* 0x0000000603037221 */ /* 0x004fca0000000000 */
[----:B------:R-:W-:Y:S01]  /*00e0*/  STS [R2], R3 ;  /* 0x0000000302007388 */ /* 0x000fe20000000800 */
[----:B------:R-:W-:Y:S06]  /*00f0*/  BAR.SYNC.DEFER_BLOCKING 0x0 ;  /* 0x0000000000007b1d */ /* 0x000fec0000010000 */
[----:B------:R-:W-:Y:S04]  /*0100*/  @!P0 LDS R6, [R2+0x800] ;  /* 0x0008000002068984 */ /* 0x000fe80000000800 */
[----:B------:R-:W0:Y:S02]  /*0110*/  @!P0 LDS R7, [R2] ;  /* 0x0000000002078984 */ /* 0x000e240000000800 */
[----:B0-----:R-:W-:-:S05]  /*0120*/  @!P0 FADD R7, R6, R7 ;  /* 0x0000000706078221 */ /* 0x001fca0000000000 */
[----:B------:R-:W-:Y:S01]  /*0130*/  @!P0 STS [R2], R7 ;  /* 0x0000000702008388 */ /* 0x000fe20000000800 */
[----:B------:R-:W-:Y:S01]  /*0140*/  BAR.SYNC.DEFER_BLOCKING 0x0 ;  /* 0x0000000000007b1d */ /* 0x000fe20000010000 */
[----:B------:R-:W-:-:S05]  /*0150*/  ISETP.GT.U32.AND P0, PT, R0, 0x7f, PT ;  /* 0x0000007f0000780c */ /* 0x000fca0003f04070 */
        /* <DEDUP_REMOVED lines=41> */
[----:B------:R-:W-:-:S05]  /*03f0*/  ISETP.NE.AND P1, PT, R0, RZ, PT ;  /* 0x000000ff0000720c */ /* 0x000fca0003f25270 */
[----:B------:R-:W-:Y:S04]  /*0400*/  @!P0 LDS R3, [R2+0x8] ;  /* 0x0000080002038984 */ /* 0x000fe80000000800 */
[----:B------:R-:W0:Y:S02]  /*0410*/  @!P0 LDS R4, [R2] ;  /* 0x0000000002048984 */ /* 0x000e240000000800 */
[----:B0-----:R-:W-:-:S05]  /*0420*/  @!P0 FADD R3, R3, R4 ;  /* 0x0000000403038221 */ /* 0x001fca0000000000 */
[----:B------:R-:W-:Y:S01]  /*0430*/  @!P0 STS [R2], R3 ;  /* 0x0000000302008388 */ /* 0x000fe20000000800 */
[----:B------:R-:W-:Y:S06]  /*0440*/  BAR.SYNC.DEFER_BLOCKING 0x0 ;  /* 0x0000000000007b1d */ /* 0x000fec0000010000 */
[----:B------:R-:W-:Y:S04]  /*0450*/  @!P1 LDS R0, [UR4+0x4] ;  /* 0x00000404ff009984 */ /* 0x000fe80008000800 */
[----:B------:R-:W0:Y:S02]  /*0460*/  @!P1 LDS R7, [R2] ;  /* 0x0000000002079984 */ /* 0x000e240000000800 */
[----:B0-----:R-:W-:-:S05]  /*0470*/  @!P1 FADD R7, R0, R7 ;  /* 0x0000000700079221 */ /* 0x001fca0000000000 */
[----:B------:R0:W-:Y:S01]  /*0480*/  @!P1 STS [R2], R7 ;  /* 0x0000000702009388 */ /* 0x0001e20000000800 */
[----:B------:R-:W-:Y:S06]  /*0490*/  BAR.SYNC.DEFER_BLOCKING 0x0 ;  /* 0x0000000000007b1d */ /* 0x000fec0000010000 */
[----:B------:R-:W-:Y:S05]  /*04a0*/  @P1 EXIT ;  /* 0x000000000000194d */ /* 0x000fea0003800000 */
[----:B------:R-:W1:Y:S01]  /*04b0*/  LDS R5, [UR4] ;  /* 0x00000004ff057984 */ /* 0x000e620008000800 */
[----:B0-----:R-:W1:Y:S03]  /*04c0*/  LDC.64 R2, c[0x0][0x388] ;  /* 0x0000e200ff027b82 */ /* 0x001e660000000a00 */
[----:B-1----:R-:W-:Y:S01]  /*04d0*/  STG.E desc[UR6][R2.64], R5 ;  /* 0x0000000502007986 */ /* 0x002fe2000c101906 */
[----:B------:R-:W-:Y:S05]  /*04e0*/  EXIT ;  /* 0x000000000000794d */ /* 0x000fea0003800000 */
.L_x_0:
[----:B------:R-:W-:-:S00]  /*04f0*/  BRA `(.L_x_0) ;  /* 0xfffffffc00fc7947 */ /* 0x000fc0000383ffff */
[----:B------:R-:W-:-:S00]  /*0500*/  NOP ;  /* 0x0000000000007918 */ /* 0x000fc00000000000 */
[----:B------:R-:W-:-:S00]  /*0510*/  NOP ;  /* 0x0000000000007918 */ /* 0x000fc00000000000 */
[----:B------:R-:W-:-:S00]  /*0520*/  NOP ;  /* 0x0000000000007918 */ /* 0x000fc00000000000 */
[----:B------:R-:W-:-:S00]  /*0530*/  NOP ;  /* 0x0000000000007918 */ /* 0x000fc00000000000 */
[----:B------:R-:W-:-:S00]  /*0540*/  NOP ;  /* 0x0000000000007918 */ /* 0x000fc00000000000 */
[----:B------:R-:W-:-:S00]  /*0550*/  NOP ;  /* 0x0000000000007918 */ /* 0x000fc00000000000 */
[----:B------:R-:W-:-:S00]  /*0560*/  NOP ;  /* 0x0000000000007918 */ /* 0x000fc00000000000 */
[----:B------:R-:W-:-:S00]  /*0570*/  NOP ;  /* 0x0000000000007918 */ /* 0x000fc00000000000 */
.L_x_1:


//--------------------- .nv.shared._Z18sharedMemReductionPfS_ --------------------------
	.section	.nv.shared._Z18sharedMemReductionPfS_,"aw",@nobits
	.sectionflags	@""
	.align	4
.nv.shared._Z18sharedMemReductionPfS_:
	.zero		5120


//--------------------- .nv.shared.reserved.0     --------------------------
	.section	.nv.shared.reserved.0,"aw",@nobits
	.weak		__nv_reservedSMEM_offset_0_alias
	.size		__nv_reservedSMEM_offset_0_alias, 0, 64
	.other		__nv_reservedSMEM_offset_0_alias,@"STO_CUDA_RESERVED_SHARED STV_DEFAULT"
__nv_reservedSMEM_offset_0_alias:
	.zero		0
	.zero		64


//--------------------- .nv.constant0._Z18sharedMemReductionPfS_ --------------------------
	.section	.nv.constant0._Z18sharedMemReductionPfS_,"a",@progbits
	.sectionflags	@""
	.align	4
.nv.constant0._Z18sharedMemReductionPfS_:
	.zero		912


//--------------------- SYMBOLS --------------------------

	.type		.nv.reservedSmem.offset0,@object
	.size		.nv.reservedSmem.offset0,0x4
	.type		.nv.reservedSmem.cap,@object
	.size		.nv.reservedSmem.cap,0x4
